//
// Generated by NVIDIA NVVM Compiler
//
// Compiler Build ID: CL-36424714
// Cuda compilation tools, release 13.0, V13.0.88
// Based on NVVM 20.0.0
//

.version 9.0
.target sm_100
.address_size 64

	// .globl	_Z9transposePfS_ii
.extern .shared .align 16 .b8 tile[];

.visible .entry _Z9transposePfS_ii(
	.param .u64 .ptr .align 1 _Z9transposePfS_ii_param_0,
	.param .u64 .ptr .align 1 _Z9transposePfS_ii_param_1,
	.param .u32 _Z9transposePfS_ii_param_2,
	.param .u32 _Z9transposePfS_ii_param_3
)
{
	.reg .pred 	%p<6>;
	.reg .b32 	%r<21>;
	.reg .b32 	%f<3>;
	.reg .b64 	%rd<9>;

	ld.param.u64 	%rd1, [_Z9transposePfS_ii_param_0];
	ld.param.u64 	%rd2, [_Z9transposePfS_ii_param_1];
	ld.param.u32 	%r7, [_Z9transposePfS_ii_param_2];
	ld.param.u32 	%r6, [_Z9transposePfS_ii_param_3];
	mov.u32 	%r8, %ntid.x;
	mov.u32 	%r9, %ctaid.x;
	mov.u32 	%r10, %tid.x;
	mad.lo.s32 	%r1, %r8, %r9, %r10;
	mov.u32 	%r11, %ntid.y;
	mov.u32 	%r12, %ctaid.y;
	mov.u32 	%r13, %tid.y;
	mad.lo.s32 	%r14, %r11, %r12, %r13;
	mad.lo.s32 	%r15, %r13, %r11, %r13;
	add.s32 	%r16, %r15, %r10;
	setp.lt.s32 	%p2, %r1, %r6;
	setp.lt.s32 	%p3, %r14, %r7;
	and.pred  	%p1, %p2, %p3;
	shl.b32 	%r17, %r16, 2;
	mov.u32 	%r18, tile;
	add.s32 	%r3, %r18, %r17;
	not.pred 	%p4, %p1;
	@%p4 bra 	$L__BB0_2;
	cvta.to.global.u64 	%rd3, %rd1;
	mad.lo.s32 	%r20, %r6, %r14, %r1;
	mul.wide.s32 	%rd4, %r20, 4;
	add.s64 	%rd5, %rd3, %rd4;
	ld.global.f32 	%f1, [%rd5];
	st.shared.f32 	[%r3], %f1;
	bra.uni 	$L__BB0_3;
$L__BB0_2:
	mov.b32 	%r19, 0;
	st.shared.u32 	[%r3], %r19;
$L__BB0_3:
	bar.sync 	0;
	mad.lo.s32 	%r4, %r7, %r1, %r14;
	@%p4 bra 	$L__BB0_5;
	ld.shared.f32 	%f2, [%r3];
	cvta.to.global.u64 	%rd6, %rd2;
	mul.wide.s32 	%rd7, %r4, 4;
	add.s64 	%rd8, %rd6, %rd7;
	st.global.f32 	[%rd8], %f2;
$L__BB0_5:
	ret;

}


// ===== COMPILED SASS (sm_100) =====

	.target	sm_100

	.elftype	@"ET_EXEC"


//--------------------- .note.nv.tkinfo           --------------------------
	.section	.note.nv.tkinfo,"",@"SHT_NOTE"
	.sectionflags	@"SHF_NOTE_NV_TKINFO"
	.tkinfo
        /*0018*/ 	.word	0x00000002
        /*0030*/ 	.string	""
        /*0030*/ 	.string	"ptxas"
        /*0030*/ 	.string	"Cuda compilation tools, release 13.0, V13.0.88"
        /*0030*/ 	.string	"Build cuda_13.0.r13.0/compiler.36424714_0"
        /*0030*/ 	.string	"-arch sm_100 -m 64 "



//--------------------- .note.nv.cuinfo           --------------------------
	.section	.note.nv.cuinfo,"",@"SHT_NOTE"
	.sectionflags	@"SHF_NOTE_NV_CUINFO"
        /*0018*/ 	.short	0x0002
        /*001a*/ 	.short	0x0064
        /*001c*/ 	.short	0x0082
	.zero		2


//--------------------- .nv.info                  --------------------------
	.section	.nv.info,"",@"SHT_CUDA_INFO"
	.align	4


	//----- nvinfo : EIATTR_REGCOUNT
	.align		4
        /*0000*/ 	.byte	0x04, 0x2f
        /*0002*/ 	.short	(.L_1 - .L_0)
	.align		4
.L_0:
        /*0004*/ 	.word	index@(_Z9transposePfS_ii)
        /*0008*/ 	.word	0x0000000c


	//----- nvinfo : EIATTR_FRAME_SIZE
	.align		4
.L_1:
        /*000c*/ 	.byte	0x04, 0x11
        /*000e*/ 	.short	(.L_3 - .L_2)
	.align		4
.L_2:
        /*0010*/ 	.word	index@(_Z9transposePfS_ii)
        /*0014*/ 	.word	0x00000000


	//----- nvinfo : EIATTR_MIN_STACK_SIZE
	.align		4
.L_3:
        /*0018*/ 	.byte	0x04, 0x12
        /*001a*/ 	.short	(.L_5 - .L_4)
	.align		4
.L_4:
        /*001c*/ 	.word	index@(_Z9transposePfS_ii)
        /*0020*/ 	.word	0x00000000
.L_5:


//--------------------- .nv.compat                --------------------------
	.section	.nv.compat,"",@"SHT_CUDA_COMPAT_INFO"
	.align	4
        /*0000*/ 	.byte	0x02, 0x09, 0x00, 0x00, 0x02, 0x02, 0x01, 0x00, 0x02, 0x05, 0x05, 0x00, 0x03, 0x07, 0x01, 0x01
        /*0010*/ 	.byte	0x02, 0x03, 0x00, 0x00, 0x02, 0x06, 0x01, 0x00, 0x04, 0x0b, 0x08, 0x00, 0x09, 0x00, 0x00, 0x00
        /*0020*/ 	.byte	0x00, 0x00, 0x00, 0x00


//--------------------- .nv.info._Z9transposePfS_ii --------------------------
	.section	.nv.info._Z9transposePfS_ii,"",@"SHT_CUDA_INFO"
	.sectionflags	@""
	.align	4


	//----- nvinfo : EIATTR_CUDA_API_VERSION
	.align		4
        /*0000*/ 	.byte	0x04, 0x37
        /*0002*/ 	.short	(.L_7 - .L_6)
.L_6:
        /*0004*/ 	.word	0x00000082


	//----- nvinfo : EIATTR_KPARAM_INFO
	.align		4
.L_7:
        /*0008*/ 	.byte	0x04, 0x17
        /*000a*/ 	.short	(.L_9 - .L_8)
.L_8:
        /*000c*/ 	.word	0x00000000
        /*0010*/ 	.short	0x0003
        /*0012*/ 	.short	0x0014
        /*0014*/ 	.byte	0x00, 0xf0, 0x11, 0x00


	//----- nvinfo : EIATTR_KPARAM_INFO
	.align		4
.L_9:
        /*0018*/ 	.byte	0x04, 0x17
        /*001a*/ 	.short	(.L_11 - .L_10)
.L_10:
        /*001c*/ 	.word	0x00000000
        /*0020*/ 	.short	0x0002
        /*0022*/ 	.short	0x0010
        /*0024*/ 	.byte	0x00, 0xf0, 0x11, 0x00


	//----- nvinfo : EIATTR_KPARAM_INFO
	.align		4
.L_11:
        /*0028*/ 	.byte	0x04, 0x17
        /*002a*/ 	.short	(.L_13 - .L_12)
.L_12:
        /*002c*/ 	.word	0x00000000
        /*0030*/ 	.short	0x0001
        /*0032*/ 	.short	0x0008
        /*0034*/ 	.byte	0x00, 0xf5, 0x21, 0x00


	//----- nvinfo : EIATTR_KPARAM_INFO
	.align		4
.L_13:
        /*0038*/ 	.byte	0x04, 0x17
        /*003a*/ 	.short	(.L_15 - .L_14)
.L_14:
        /*003c*/ 	.word	0x00000000
        /*0040*/ 	.short	0x0000
        /*0042*/ 	.short	0x0000
        /*0044*/ 	.byte	0x00, 0xf5, 0x21, 0x00


	//----- nvinfo : EIATTR_SPARSE_MMA_MASK
	.align		4
.L_15:
        /*0048*/ 	.byte	0x03, 0x50
        /*004a*/ 	.short	0x0000


	//----- nvinfo : EIATTR_MAXREG_COUNT
	.align		4
        /*004c*/ 	.byte	0x03, 0x1b
        /*004e*/ 	.short	0x00ff


	//----- nvinfo : EIATTR_NUM_BARRIERS
	.align		4
        /*0050*/ 	.byte	0x02, 0x4c
        /*0052*/ 	.byte	0x01
	.zero		1


	//----- nvinfo : EIATTR_MERCURY_ISA_VERSION
	.align		4
        /*0054*/ 	.byte	0x03, 0x5f
        /*0056*/ 	.short	0x0101


	//----- nvinfo : EIATTR_VRC_CTA_INIT_COUNT
	.align		4
        /*0058*/ 	.byte	0x02, 0x4a
	.zero		1
	.zero		1


	//----- nvinfo : EIATTR_EXIT_INSTR_OFFSETS
	.align		4
        /*005c*/ 	.byte	0x04, 0x1c
        /*005e*/ 	.short	(.L_17 - .L_16)


	//   ....[0]....
.L_16:
        /*0060*/ 	.word	0x000001b0


	//   ....[1]....
        /*0064*/ 	.word	0x00000200


	//----- nvinfo : EIATTR_CBANK_PARAM_SIZE
	.align		4
.L_17:
        /*0068*/ 	.byte	0x03, 0x19
        /*006a*/ 	.short	0x0018


	//----- nvinfo : EIATTR_PARAM_CBANK
	.align		4
        /*006c*/ 	.byte	0x04, 0x0a
        /*006e*/ 	.short	(.L_19 - .L_18)
	.align		4
.L_18:
        /*0070*/ 	.word	index@(.nv.constant0._Z9transposePfS_ii)
        /*0074*/ 	.short	0x0380
        /*0076*/ 	.short	0x0018


	//----- nvinfo : EIATTR_SW_WAR
	.align		4
.L_19:
        /*0078*/ 	.byte	0x04, 0x36
        /*007a*/ 	.short	(.L_21 - .L_20)
.L_20:
        /*007c*/ 	.word	0x00000008
.L_21:


//--------------------- .nv.callgraph             --------------------------
	.section	.nv.callgraph,"",@"SHT_CUDA_CALLGRAPH"
	.align	4
	.sectionentsize	8
	.align		4
        /*0000*/ 	.word	0x00000000
	.align		4
        /*0004*/ 	.word	0xffffffff
	.align		4
        /*0008*/ 	.word	0x00000000
	.align		4
        /*000c*/ 	.word	0xfffffffe
	.align		4
        /*0010*/ 	.word	0x00000000
	.align		4
        /*0014*/ 	.word	0xfffffffd
	.align		4
        /*0018*/ 	.word	0x00000000
	.align		4
        /*001c*/ 	.word	0xfffffffc


//--------------------- .text._Z9transposePfS_ii  --------------------------
	.section	.text._Z9transposePfS_ii,"ax",@progbits
	.align	128
        .global         _Z9transposePfS_ii
        .type           _Z9transposePfS_ii,@function
        .size           _Z9transposePfS_ii,(.L_x_1 - _Z9transposePfS_ii)
        .other          _Z9transposePfS_ii,@"STO_CUDA_ENTRY STV_DEFAULT"
_Z9transposePfS_ii:
.text._Z9transposePfS_ii:
[----:B------:R-:W-:Y:S01]  /*0000*/  LDC R1, c[0x0][0x37c] ;  /* 0x0000df00ff017b82 */ /* 0x000fe20000000800 */
[----:B------:R-:W0:Y:S01]  /*0010*/  S2R R5, SR_CTAID.Y ;  /* 0x0000000000057919 */ /* 0x000e220000002600 */
[----:B------:R-:W1:Y:S01]  /*0020*/  LDCU UR4, c[0x0][0x360] ;  /* 0x00006c00ff0477ac */ /* 0x000e620008000800 */
[----:B------:R-:W0:Y:S01]  /*0030*/  S2R R4, SR_TID.Y ;  /* 0x0000000000047919 */ /* 0x000e220000002200 */
[----:B------:R-:W0:Y:S01]  /*0040*/  LDCU UR8, c[0x0][0x364] ;  /* 0x00006c80ff0877ac */ /* 0x000e220008000800 */
[----:B------:R-:W1:Y:S01]  /*0050*/  S2R R0, SR_CTAID.X ;  /* 0x0000000000007919 */ /* 0x000e620000002500 */
[----:B------:R-:W2:Y:S01]  /*0060*/  LDCU.64 UR10, c[0x0][0x390] ;  /* 0x00007200ff0a77ac */ /* 0x000ea20008000a00 */
[----:B------:R-:W1:Y:S01]  /*0070*/  S2R R9, SR_TID.X ;  /* 0x0000000000097919 */ /* 0x000e620000002100 */
[----:B------:R-:W3:Y:S01]  /*0080*/  LDCU.64 UR6, c[0x0][0x358] ;  /* 0x00006b00ff0677ac */ /* 0x000ee20008000a00 */
[----:B0-----:R-:W-:-:S05]  /*0090*/  IMAD R5, R5, UR8, R4 ;  /* 0x0000000805057c24 */ /* 0x001fca000f8e0204 */
[----:B--2---:R-:W-:Y:S01]  /*00a0*/  ISETP.GE.AND P0, PT, R5, UR10, PT ;  /* 0x0000000a05007c0c */ /* 0x004fe2000bf06270 */
[----:B-1----:R-:W-:-:S05]  /*00b0*/  IMAD R0, R0, UR4, R9 ;  /* 0x0000000400007c24 */ /* 0x002fca000f8e0209 */
[----:B------:R-:W-:-:S13]  /*00c0*/  ISETP.LT.AND P0, PT, R0, UR11, !P0 ;  /* 0x0000000b00007c0c */ /* 0x000fda000c701270 */
[----:B------:R-:W0:Y:S01]  /*00d0*/  @P0 LDC.64 R2, c[0x0][0x380] ;  /* 0x0000e000ff020b82 */ /* 0x000e220000000a00 */
[----:B------:R-:W-:-:S04]  /*00e0*/  @P0 IMAD R7, R5, UR11, R0 ;  /* 0x0000000b05070c24 */ /* 0x000fc8000f8e0200 */
[----:B0-----:R-:W-:-:S06]  /*00f0*/  @P0 IMAD.WIDE R2, R7, 0x4, R2 ;  /* 0x0000000407020825 */ /* 0x001fcc00078e0202 */
[----:B---3--:R-:W2:Y:S01]  /*0100*/  @P0 LDG.E R3, desc[UR6][R2.64] ;  /* 0x0000000602030981 */ /* 0x008ea2000c1e1900 */
[----:B------:R-:W0:Y:S01]  /*0110*/  S2UR UR5, SR_CgaCtaId ;  /* 0x00000000000579c3 */ /* 0x000e220000008800 */
[----:B------:R-:W-:Y:S01]  /*0120*/  IMAD R4, R4, UR8, R4 ;  /* 0x0000000804047c24 */ /* 0x000fe2000f8e0204 */
[----:B------:R-:W-:Y:S01]  /*0130*/  UMOV UR4, 0x400 ;  /* 0x0000040000047882 */ /* 0x000fe20000000000 */
[----:B------:R-:W-:-:S03]  /*0140*/  IMAD R5, R0, UR10, R5 ;  /* 0x0000000a00057c24 */ /* 0x000fc6000f8e0205 */
[----:B------:R-:W-:Y:S01]  /*0150*/  IADD3 R4, PT, PT, R4, R9, RZ ;  /* 0x0000000904047210 */ /* 0x000fe20007ffe0ff */
[----:B0-----:R-:W-:-:S06]  /*0160*/  ULEA UR4, UR5, UR4, 0x18 ;  /* 0x0000000405047291 */ /* 0x001fcc000f8ec0ff */
[----:B------:R-:W-:-:S05]  /*0170*/  LEA R4, R4, UR4, 0x2 ;  /* 0x0000000404047c11 */ /* 0x000fca000f8e10ff */
[----:B--2---:R0:W-:Y:S04]  /*0180*/  @P0 STS [R4], R3 ;  /* 0x0000000304000388 */ /* 0x0041e80000000800 */
[----:B------:R0:W-:Y:S01]  /*0190*/  @!P0 STS [R4], RZ ;  /* 0x000000ff04008388 */ /* 0x0001e20000000800 */
[----:B------:R-:W-:Y:S06]  /*01a0*/  BAR.SYNC.DEFER_BLOCKING 0x0 ;  /* 0x0000000000007b1d */ /* 0x000fec0000010000 */
[----:B------:R-:W-:Y:S05]  /*01b0*/  @!P0 EXIT ;  /* 0x000000000000894d */ /* 0x000fea0003800000 */
[----:B------:R-:W1:Y:S01]  /*01c0*/  LDS R7, [R4] ;  /* 0x0000000004077984 */ /* 0x000e620000000800 */
[----:B0-----:R-:W0:Y:S02]  /*01d0*/  LDC.64 R2, c[0x0][0x388] ;  /* 0x0000e200ff027b82 */ /* 0x001e240000000a00 */
[----:B0-----:R-:W-:-:S05]  /*01e0*/  IMAD.WIDE R2, R5, 0x4, R2 ;  /* 0x0000000405027825 */ /* 0x001fca00078e0202 */
[----:B-1----:R-:W-:Y:S01]  /*01f0*/  STG.E desc[UR6][R2.64], R7 ;  /* 0x0000000702007986 */ /* 0x002fe2000c101906 */
[----:B------:R-:W-:Y:S05]  /*0200*/  EXIT ;  /* 0x000000000000794d */ /* 0x000fea0003800000 */
.L_x_0:
[----:B------:R-:W-:-:S00]  /*0210*/  BRA `(.L_x_0) ;  /* 0xfffffffc00fc7947 */ /* 0x000fc0000383ffff */
[----:B------:R-:W-:-:S00]  /*0220*/  NOP ;  /* 0x0000000000007918 */ /* 0x000fc00000000000 */
        /* <DEDUP_REMOVED lines=13> */
.L_x_1:


//--------------------- .nv.shared._Z9transposePfS_ii --------------------------
	.section	.nv.shared._Z9transposePfS_ii,"aw",@nobits
	.sectionflags	@""
	.align	16
	.zero		1024


//--------------------- .nv.shared.reserved.0     --------------------------
	.section	.nv.shared.reserved.0,"aw",@nobits
	.weak		__nv_reservedSMEM_offset_0_alias
	.size		__nv_reservedSMEM_offset_0_alias, 0, 64
	.other		__nv_reservedSMEM_offset_0_alias,@"STO_CUDA_RESERVED_SHARED STV_DEFAULT"
__nv_reservedSMEM_offset_0_alias:
	.zero		0
	.zero		64


//--------------------- .nv.constant0._Z9transposePfS_ii --------------------------
	.section	.nv.constant0._Z9transposePfS_ii,"a",@progbits
	.sectionflags	@""
	.align	4
.nv.constant0._Z9transposePfS_ii:
	.zero		920


//--------------------- SYMBOLS --------------------------

	.type		.nv.reservedSmem.offset0,@object
	.size		.nv.reservedSmem.offset0,0x4
	.type		.nv.reservedSmem.cap,@object
	.size		.nv.reservedSmem.cap,0x4
